	.headerflags	@"EF_CUDA_TEXMODE_UNIFIED EF_CUDA_64BIT_ADDRESS EF_CUDA_ACCELERATORS EF_CUDA_SM90 EF_CUDA_VIRTUAL_SM(EF_CUDA_SM90)"
	.elftype	@"ET_EXEC"


//--------------------- .nv.info                  --------------------------
	.section	.nv.info,"",@"SHT_CUDA_INFO"
	.align	4


	//----- nvinfo : EIATTR_REGCOUNT
	.align		4
        /*0000*/ 	.byte	0x04, 0x2f
        /*0002*/ 	.short	(.L_3 - .L_2)
	.align		4
.L_2:
        /*0004*/ 	.word	index@(triton_poi_fused__native_batch_norm_legit_no_training_relu_14)
        /*0008*/ 	.word	0x00000012


	//----- nvinfo : EIATTR_MIN_STACK_SIZE
	.align		4
.L_3:
        /*000c*/ 	.byte	0x04, 0x12
        /*000e*/ 	.short	(.L_5 - .L_4)
	.align		4
.L_4:
        /*0010*/ 	.word	index@(triton_poi_fused__native_batch_norm_legit_no_training_relu_14)
        /*0014*/ 	.word	0x00000000


	//----- nvinfo : EIATTR_FRAME_SIZE
	.align		4
.L_5:
        /*0018*/ 	.byte	0x04, 0x11
        /*001a*/ 	.short	(.L_7 - .L_6)
	.align		4
.L_6:
        /*001c*/ 	.word	index@(triton_poi_fused__native_batch_norm_legit_no_training_relu_14)
        /*0020*/ 	.word	0x00000000


	//----- nvinfo : EIATTR_MIN_STACK_SIZE
	.align		4
.L_7:
        /*0024*/ 	.byte	0x04, 0x12
        /*0026*/ 	.short	(.L_9 - .L_8)
	.align		4
.L_8:
        /*0028*/ 	.word	index@(triton_poi_fused__native_batch_norm_legit_no_training_relu_14)
        /*002c*/ 	.word	0x00000000
.L_9:


//--------------------- .nv.info.triton_poi_fused__native_batch_norm_legit_no_training_relu_14 --------------------------
	.section	.nv.info.triton_poi_fused__native_batch_norm_legit_no_training_relu_14,"",@"SHT_CUDA_INFO"
	.sectionflags	@""
	.align	4


	//----- nvinfo : EIATTR_CUDA_API_VERSION
	.align		4
        /*0000*/ 	.byte	0x04, 0x37
        /*0002*/ 	.short	(.L_11 - .L_10)
.L_10:
        /*0004*/ 	.word	0x0000007c


	//----- nvinfo : EIATTR_KPARAM_INFO
	.align		4
.L_11:
        /*0008*/ 	.byte	0x04, 0x17
        /*000a*/ 	.short	(.L_13 - .L_12)
.L_12:
        /*000c*/ 	.word	0x00000000
        /*0010*/ 	.short	0x0006
        /*0012*/ 	.short	0x0030
        /*0014*/ 	.byte	0x00, 0xf0, 0x11, 0x00


	//----- nvinfo : EIATTR_KPARAM_INFO
	.align		4
.L_13:
        /*0018*/ 	.byte	0x04, 0x17
        /*001a*/ 	.short	(.L_15 - .L_14)
.L_14:
        /*001c*/ 	.word	0x00000000
        /*0020*/ 	.short	0x0005
        /*0022*/ 	.short	0x0028
        /*0024*/ 	.byte	0x00, 0xf4, 0x21, 0x00


	//----- nvinfo : EIATTR_KPARAM_INFO
	.align		4
.L_15:
        /*0028*/ 	.byte	0x04, 0x17
        /*002a*/ 	.short	(.L_17 - .L_16)
.L_16:
        /*002c*/ 	.word	0x00000000
        /*0030*/ 	.short	0x0004
        /*0032*/ 	.short	0x0020
        /*0034*/ 	.byte	0x00, 0xf4, 0x21, 0x00


	//----- nvinfo : EIATTR_KPARAM_INFO
	.align		4
.L_17:
        /*0038*/ 	.byte	0x04, 0x17
        /*003a*/ 	.short	(.L_19 - .L_18)
.L_18:
        /*003c*/ 	.word	0x00000000
        /*0040*/ 	.short	0x0003
        /*0042*/ 	.short	0x0018
        /*0044*/ 	.byte	0x00, 0xf4, 0x21, 0x00


	//----- nvinfo : EIATTR_KPARAM_INFO
	.align		4
.L_19:
        /*0048*/ 	.byte	0x04, 0x17
        /*004a*/ 	.short	(.L_21 - .L_20)
.L_20:
        /*004c*/ 	.word	0x00000000
        /*0050*/ 	.short	0x0002
        /*0052*/ 	.short	0x0010
        /*0054*/ 	.byte	0x00, 0xf4, 0x21, 0x00


	//----- nvinfo : EIATTR_KPARAM_INFO
	.align		4
.L_21:
        /*0058*/ 	.byte	0x04, 0x17
        /*005a*/ 	.short	(.L_23 - .L_22)
.L_22:
        /*005c*/ 	.word	0x00000000
        /*0060*/ 	.short	0x0001
        /*0062*/ 	.short	0x0008
        /*0064*/ 	.byte	0x00, 0xf4, 0x21, 0x00


	//----- nvinfo : EIATTR_KPARAM_INFO
	.align		4
.L_23:
        /*0068*/ 	.byte	0x04, 0x17
        /*006a*/ 	.short	(.L_25 - .L_24)
.L_24:
        /*006c*/ 	.word	0x00000000
        /*0070*/ 	.short	0x0000
        /*0072*/ 	.short	0x0000
        /*0074*/ 	.byte	0x00, 0xf4, 0x21, 0x00


	//----- nvinfo : EIATTR_SPARSE_MMA_MASK
	.align		4
.L_25:
        /*0078*/ 	.byte	0x03, 0x50
        /*007a*/ 	.short	0x0000


	//----- nvinfo : EIATTR_MAXREG_COUNT
	.align		4
        /*007c*/ 	.byte	0x03, 0x1b
        /*007e*/ 	.short	0x00ff


	//----- nvinfo : EIATTR_EXIT_INSTR_OFFSETS
	.align		4
        /*0080*/ 	.byte	0x04, 0x1c
        /*0082*/ 	.short	(.L_27 - .L_26)


	//   ....[0]....
.L_26:
        /*0084*/ 	.word	0x00000340


	//   ....[1]....
        /*0088*/ 	.word	0x00000360


	//----- nvinfo : EIATTR_REQNTID
	.align		4
.L_27:
        /*008c*/ 	.byte	0x04, 0x10
        /*008e*/ 	.short	(.L_29 - .L_28)
.L_28:
        /*0090*/ 	.word	0x00000080
        /*0094*/ 	.word	0x00000001
        /*0098*/ 	.word	0x00000001


	//----- nvinfo : EIATTR_CBANK_PARAM_SIZE
	.align		4
.L_29:
        /*009c*/ 	.byte	0x03, 0x19
        /*009e*/ 	.short	0x0034


	//----- nvinfo : EIATTR_PARAM_CBANK
	.align		4
        /*00a0*/ 	.byte	0x04, 0x0a
        /*00a2*/ 	.short	(.L_31 - .L_30)
	.align		4
.L_30:
        /*00a4*/ 	.word	index@(.nv.constant0.triton_poi_fused__native_batch_norm_legit_no_training_relu_14)
        /*00a8*/ 	.short	0x0210
        /*00aa*/ 	.short	0x0034


	//----- nvinfo : EIATTR_SW_WAR
	.align		4
.L_31:
        /*00ac*/ 	.byte	0x04, 0x36
        /*00ae*/ 	.short	(.L_33 - .L_32)
.L_32:
        /*00b0*/ 	.word	0x00000008
.L_33:


//--------------------- .nv.callgraph             --------------------------
	.section	.nv.callgraph,"",@"SHT_CUDA_CALLGRAPH"
	.align	4
	.sectionentsize	8
	.align		4
        /*0000*/ 	.word	0x00000000
	.align		4
        /*0004*/ 	.word	0xffffffff
	.align		4
        /*0008*/ 	.word	0x00000000
	.align		4
        /*000c*/ 	.word	0xfffffffe
	.align		4
        /*0010*/ 	.word	0x00000000
	.align		4
        /*0014*/ 	.word	0xfffffffd
	.align		4
        /*0018*/ 	.word	0x00000000
	.align		4
        /*001c*/ 	.word	0xfffffffc


//--------------------- .nv.constant4             --------------------------
	.section	.nv.constant4,"a",@progbits
	.align	8
	.align		8
.nv.constant4:
        /*0000*/ 	.dword	_$_str
	.align		8
        /*0008*/ 	.dword	_$_str_$_2


//--------------------- .text.triton_poi_fused__native_batch_norm_legit_no_training_relu_14 --------------------------
	.section	.text.triton_poi_fused__native_batch_norm_legit_no_training_relu_14,"ax",@progbits
	.align	128
        .global         triton_poi_fused__native_batch_norm_legit_no_training_relu_14
        .type           triton_poi_fused__native_batch_norm_legit_no_training_relu_14,@function
        .size           triton_poi_fused__native_batch_norm_legit_no_training_relu_14,(.L_x_1 - triton_poi_fused__native_batch_norm_legit_no_training_relu_14)
        .other          triton_poi_fused__native_batch_norm_legit_no_training_relu_14,@"STO_CUDA_ENTRY STV_DEFAULT"
triton_poi_fused__native_batch_norm_legit_no_training_relu_14:
.text.triton_poi_fused__native_batch_norm_legit_no_training_relu_14:
[----:B------:R-:W0:Y:S01]  /*0000*/  LDC R1, c[0x0][0x28] ;  /* 0x00000a00ff017b82 */ /* 0x000e220000000800 */
[----:B------:R-:W1:Y:S07]  /*0010*/  S2R R0, SR_TID.X ;  /* 0x0000000000007919 */ /* 0x000e6e0000002100 */
[----:B------:R-:W2:Y:S01]  /*0020*/  LDC.64 R8, c[0x0][0x220] ;  /* 0x00008800ff087b82 */ /* 0x000ea20000000a00 */
[----:B------:R-:W-:Y:S01]  /*0030*/  MOV R14, RZ ;  /* 0x000000ff000e7202 */ /* 0x000fe20000000f00 */
[----:B------:R-:W-:Y:S01]  /*0040*/  ULDC.64 UR4, c[0x0][0x208] ;  /* 0x0000820000047ab9 */ /* 0x000fe20000000a00 */
[----:B------:R-:W3:Y:S05]  /*0050*/  S2R R3, SR_CTAID.X ;  /* 0x0000000000037919 */ /* 0x000eea0000002500 */
[----:B------:R-:W4:Y:S08]  /*0060*/  LDC.64 R6, c[0x0][0x218] ;  /* 0x00008600ff067b82 */ /* 0x000f300000000a00 */
[----:B------:R-:W5:Y:S08]  /*0070*/  LDC.64 R10, c[0x0][0x228] ;  /* 0x00008a00ff0a7b82 */ /* 0x000f700000000a00 */
[----:B------:R-:W4:Y:S01]  /*0080*/  LDC.64 R12, c[0x0][0x230] ;  /* 0x00008c00ff0c7b82 */ /* 0x000f220000000a00 */
[----:B-1----:R-:W-:-:S02]  /*0090*/  LOP3.LUT R0, R0, 0x7f, RZ, 0xc0, !PT ;  /* 0x0000007f00007812 */ /* 0x002fc400078ec0ff */
[----:B---3--:R-:W-:Y:S02]  /*00a0*/  SHF.R.S32.HI R2, RZ, 0x18, R3 ;  /* 0x00000018ff027819 */ /* 0x008fe40000011403 */
[----:B------:R-:W-:Y:S02]  /*00b0*/  LEA R0, R3, R0, 0x7 ;  /* 0x0000000003007211 */ /* 0x000fe400078e38ff */
[----:B------:R-:W-:Y:S01]  /*00c0*/  SGXT R3, R2, 0x1 ;  /* 0x000000010203781a */ /* 0x000fe20000000200 */
[----:B------:R-:W-:Y:S01]  /*00d0*/  HFMA2.MMA R2, -RZ, RZ, 0, 0 ;  /* 0x00000000ff027435 */ /* 0x000fe200000001ff */
[----:B------:R-:W-:Y:S02]  /*00e0*/  ISETP.GE.AND P0, PT, R0, 0x3c00, PT ;  /* 0x00003c000000780c */ /* 0x000fe40003f06270 */
[----:B------:R-:W-:-:S04]  /*00f0*/  LEA.HI R3, R3, R0, RZ, 0x4 ;  /* 0x0000000003037211 */ /* 0x000fc800078f20ff */
[----:B------:R-:W-:-:S05]  /*0100*/  SHF.R.S32.HI R3, RZ, 0x4, R3 ;  /* 0x00000004ff037819 */ /* 0x000fca0000011403 */
[----:B------:R-:W-:-:S05]  /*0110*/  IMAD.HI R2, R3, -0x77777777, R2 ;  /* 0x8888888903027827 */ /* 0x000fca00078e0202 */
[----:B------:R-:W-:-:S04]  /*0120*/  SHF.R.U32.HI R5, RZ, 0x1f, R2 ;  /* 0x0000001fff057819 */ /* 0x000fc80000011602 */
[----:B------:R-:W-:-:S05]  /*0130*/  LEA.HI.SX32 R5, R2, R5, 0x19 ;  /* 0x0000000502057211 */ /* 0x000fca00078fcaff */
[----:B------:R-:W-:Y:S02]  /*0140*/  IMAD R15, R5, -0xf0, R3 ;  /* 0xffffff10050f7824 */ /* 0x000fe400078e0203 */
[----:B------:R-:W1:Y:S02]  /*0150*/  LDC.64 R4, c[0x0][0x210] ;  /* 0x00008400ff047b82 */ /* 0x000e640000000a00 */
[----:B--2---:R-:W-:-:S05]  /*0160*/  IMAD.WIDE R8, R15, 0x4, R8 ;  /* 0x000000040f087825 */ /* 0x004fca00078e0208 */
[----:B------:R5:W2:Y:S01]  /*0170*/  @!P0 LDG.E.EL R14, desc[UR4][R8.64] ;  /* 0x00000004080e8981 */ /* 0x000aa2000c2e1900 */
[----:B------:R-:W-:Y:S01]  /*0180*/  CS2R R2, SRZ ;  /* 0x0000000000027805 */ /* 0x000fe2000001ff00 */
[----:B----4-:R-:W-:-:S05]  /*0190*/  IMAD.WIDE R6, R15, 0x4, R6 ;  /* 0x000000040f067825 */ /* 0x010fca00078e0206 */
[----:B------:R3:W4:Y:S01]  /*01a0*/  @!P0 LDG.E.EL R3, desc[UR4][R6.64] ;  /* 0x0000000406038981 */ /* 0x000722000c2e1900 */
[----:B-----5:R-:W-:-:S04]  /*01b0*/  IMAD.WIDE R8, R15, 0x4, R10 ;  /* 0x000000040f087825 */ /* 0x020fc800078e020a */
[----:B-1----:R-:W-:-:S05]  /*01c0*/  IMAD.WIDE R4, R0, 0x4, R4 ;  /* 0x0000000400047825 */ /* 0x002fca00078e0204 */
[----:B------:R1:W4:Y:S01]  /*01d0*/  @!P0 LDG.E R2, desc[UR4][R4.64] ;  /* 0x0000000404028981 */ /* 0x000322000c1e1900 */
[----:B0-----:R-:W-:Y:S01]  /*01e0*/  IMAD.WIDE R10, R15, 0x4, R12 ;  /* 0x000000040f0a7825 */ /* 0x001fe200078e020c */
[----:B------:R-:W-:-:S06]  /*01f0*/  CS2R R12, SRZ ;  /* 0x00000000000c7805 */ /* 0x000fcc000001ff00 */
[----:B------:R-:W5:Y:S01]  /*0200*/  @!P0 LDG.E.EL R12, desc[UR4][R8.64] ;  /* 0x00000004080c8981 */ /* 0x000f62000c2e1900 */
[----:B---3--:R-:W-:Y:S01]  /*0210*/  HFMA2.MMA R6, -RZ, RZ, 1.625, 0 ;  /* 0x3e800000ff067435 */ /* 0x008fe200000001ff */
[----:B-1----:R-:W0:Y:S02]  /*0220*/  LDC.64 R4, c[0x0][0x238] ;  /* 0x00008e00ff047b82 */ /* 0x002e240000000a00 */
[----:B------:R-:W5:Y:S01]  /*0230*/  @!P0 LDG.E.EL R13, desc[UR4][R10.64] ;  /* 0x000000040a0d8981 */ /* 0x000f62000c2e1900 */
[----:B--2---:R-:W-:-:S04]  /*0240*/  FADD R14, R14, 9.9999997473787516356e-06 ;  /* 0x3727c5ac0e0e7421 */ /* 0x004fc80000000000 */
[----:B------:R-:W1:Y:S02]  /*0250*/  MUFU.SQRT R15, R14 ;  /* 0x0000000e000f7308 */ /* 0x000e640000002000 */
[C---:B-1----:R-:W-:Y:S02]  /*0260*/  FSETP.GT.AND P1, PT, R15.reuse, 8.50705917302346158658e+37, PT ;  /* 0x7e8000000f00780b */ /* 0x042fe40003f24000 */
[----:B------:R-:W-:-:S11]  /*0270*/  FSETP.GEU.AND P2, PT, R15, 1.175494350822287508e-38, PT ;  /* 0x008000000f00780b */ /* 0x000fd60003f4e000 */
[----:B------:R-:W-:-:S04]  /*0280*/  @P1 FMUL R15, R15, 0.25 ;  /* 0x3e8000000f0f1820 */ /* 0x000fc80000400000 */
[----:B------:R-:W-:-:S06]  /*0290*/  @!P2 FMUL R15, R15, 16777216 ;  /* 0x4b8000000f0fa820 */ /* 0x000fcc0000400000 */
[----:B------:R-:W1:Y:S01]  /*02a0*/  MUFU.RCP R15, R15 ;  /* 0x0000000f000f7308 */ /* 0x000e620000001000 */
[----:B------:R-:W-:Y:S01]  /*02b0*/  FSEL R6, R6, 1, P1 ;  /* 0x3f80000006067808 */ /* 0x000fe20000800000 */
[----:B----4-:R-:W-:-:S04]  /*02c0*/  FADD R2, -R3, R2 ;  /* 0x0000000203027221 */ /* 0x010fc80000000100 */
[----:B------:R-:W-:-:S04]  /*02d0*/  @!P2 FMUL R6, R6, 16777216 ;  /* 0x4b8000000606a820 */ /* 0x000fc80000400000 */
[----:B-1----:R-:W-:-:S04]  /*02e0*/  FMUL R3, R15, R6 ;  /* 0x000000060f037220 */ /* 0x002fc80000400000 */
[----:B------:R-:W-:-:S04]  /*02f0*/  FMUL R2, R2, R3 ;  /* 0x0000000302027220 */ /* 0x000fc80000400000 */
[----:B-----5:R-:W-:Y:S01]  /*0300*/  FFMA R12, R2, R12, R13 ;  /* 0x0000000c020c7223 */ /* 0x020fe2000000000d */
[----:B0-----:R-:W-:-:S04]  /*0310*/  IMAD.WIDE R2, R0, 0x4, R4 ;  /* 0x0000000400027825 */ /* 0x001fc800078e0204 */
[----:B------:R-:W-:-:S04]  /*0320*/  FSETP.GEU.AND P1, PT, R12, RZ, PT ;  /* 0x000000ff0c00720b */ /* 0x000fc80003f2e000 */
[----:B------:R-:W-:Y:S01]  /*0330*/  FSEL R5, R12, RZ, P1 ;  /* 0x000000ff0c057208 */ /* 0x000fe20000800000 */
[----:B------:R-:W-:Y:S08]  /*0340*/  @P0 EXIT ;  /* 0x000000000000094d */ /* 0x000ff00003800000 */
[----:B------:R-:W-:Y:S01]  /*0350*/  STG.E desc[UR4][R2.64], R5 ;  /* 0x0000000502007986 */ /* 0x000fe2000c101904 */
[----:B------:R-:W-:Y:S05]  /*0360*/  EXIT ;  /* 0x000000000000794d */ /* 0x000fea0003800000 */
.L_x_0:
[----:B------:R-:W-:-:S00]  /*0370*/  BRA `(.L_x_0) ;  /* 0xfffffffc00fc7947 */ /* 0x000fc0000383ffff */
[----:B------:R-:W-:-:S00]  /*0380*/  NOP ;  /* 0x0000000000007918 */ /* 0x000fc00000000000 */
[----:B------:R-:W-:-:S00]  /*0390*/  NOP ;  /* 0x0000000000007918 */ /* 0x000fc00000000000 */
[----:B------:R-:W-:-:S00]  /*03a0*/  NOP ;  /* 0x0000000000007918 */ /* 0x000fc00000000000 */
[----:B------:R-:W-:-:S00]  /*03b0*/  NOP ;  /* 0x0000000000007918 */ /* 0x000fc00000000000 */
[----:B------:R-:W-:-:S00]  /*03c0*/  NOP ;  /* 0x0000000000007918 */ /* 0x000fc00000000000 */
[----:B------:R-:W-:-:S00]  /*03d0*/  NOP ;  /* 0x0000000000007918 */ /* 0x000fc00000000000 */
[----:B------:R-:W-:-:S00]  /*03e0*/  NOP ;  /* 0x0000000000007918 */ /* 0x000fc00000000000 */
[----:B------:R-:W-:-:S00]  /*03f0*/  NOP ;  /* 0x0000000000007918 */ /* 0x000fc00000000000 */
.L_x_1:


//--------------------- .nv.global.init           --------------------------
	.section	.nv.global.init,"aw",@progbits
.nv.global.init:
	.type		_$_str,@object
	.size		_$_str,(_$_str_$_2 - _$_str)
_$_str:
        /*0000*/ 	.byte	0x5f, 0x5f, 0x43, 0x55, 0x44, 0x41, 0x5f, 0x46, 0x54, 0x5a, 0x00
	.type		_$_str_$_2,@object
	.size		_$_str_$_2,(.L_1 - _$_str_$_2)
_$_str_$_2:
        /*000b*/ 	.byte	0x5f, 0x5f, 0x43, 0x55, 0x44, 0x41, 0x5f, 0x50, 0x52, 0x45, 0x43, 0x5f, 0x53, 0x51, 0x52, 0x54
        /*001b*/ 	.byte	0x00
.L_1:


//--------------------- .nv.constant0.triton_poi_fused__native_batch_norm_legit_no_training_relu_14 --------------------------
	.section	.nv.constant0.triton_poi_fused__native_batch_norm_legit_no_training_relu_14,"a",@progbits
	.sectionflags	@""
	.align	4
.nv.constant0.triton_poi_fused__native_batch_norm_legit_no_training_relu_14:
	.zero		580
